	.headerflags	@"EF_CUDA_TEXMODE_UNIFIED EF_CUDA_64BIT_ADDRESS EF_CUDA_ACCELERATORS EF_CUDA_SM90 EF_CUDA_VIRTUAL_SM(EF_CUDA_SM90)"
	.elftype	@"ET_EXEC"


//--------------------- .nv.info                  --------------------------
	.section	.nv.info,"",@"SHT_CUDA_INFO"
	.align	4


	//----- nvinfo : EIATTR_REGCOUNT
	.align		4
        /*0000*/ 	.byte	0x04, 0x2f
        /*0002*/ 	.short	(.L_1 - .L_0)
	.align		4
.L_0:
        /*0004*/ 	.word	index@(triton_poi_fused_convolution_relu_0)
        /*0008*/ 	.word	0x0000000a


	//----- nvinfo : EIATTR_MIN_STACK_SIZE
	.align		4
.L_1:
        /*000c*/ 	.byte	0x04, 0x12
        /*000e*/ 	.short	(.L_3 - .L_2)
	.align		4
.L_2:
        /*0010*/ 	.word	index@(triton_poi_fused_convolution_relu_0)
        /*0014*/ 	.word	0x00000000


	//----- nvinfo : EIATTR_FRAME_SIZE
	.align		4
.L_3:
        /*0018*/ 	.byte	0x04, 0x11
        /*001a*/ 	.short	(.L_5 - .L_4)
	.align		4
.L_4:
        /*001c*/ 	.word	index@(triton_poi_fused_convolution_relu_0)
        /*0020*/ 	.word	0x00000000


	//----- nvinfo : EIATTR_MIN_STACK_SIZE
	.align		4
.L_5:
        /*0024*/ 	.byte	0x04, 0x12
        /*0026*/ 	.short	(.L_7 - .L_6)
	.align		4
.L_6:
        /*0028*/ 	.word	index@(triton_poi_fused_convolution_relu_0)
        /*002c*/ 	.word	0x00000000
.L_7:


//--------------------- .nv.info.triton_poi_fused_convolution_relu_0 --------------------------
	.section	.nv.info.triton_poi_fused_convolution_relu_0,"",@"SHT_CUDA_INFO"
	.sectionflags	@""
	.align	4


	//----- nvinfo : EIATTR_CUDA_API_VERSION
	.align		4
        /*0000*/ 	.byte	0x04, 0x37
        /*0002*/ 	.short	(.L_9 - .L_8)
.L_8:
        /*0004*/ 	.word	0x0000007c


	//----- nvinfo : EIATTR_KPARAM_INFO
	.align		4
.L_9:
        /*0008*/ 	.byte	0x04, 0x17
        /*000a*/ 	.short	(.L_11 - .L_10)
.L_10:
        /*000c*/ 	.word	0x00000000
        /*0010*/ 	.short	0x0002
        /*0012*/ 	.short	0x0010
        /*0014*/ 	.byte	0x00, 0xf0, 0x11, 0x00


	//----- nvinfo : EIATTR_KPARAM_INFO
	.align		4
.L_11:
        /*0018*/ 	.byte	0x04, 0x17
        /*001a*/ 	.short	(.L_13 - .L_12)
.L_12:
        /*001c*/ 	.word	0x00000000
        /*0020*/ 	.short	0x0001
        /*0022*/ 	.short	0x0008
        /*0024*/ 	.byte	0x00, 0xf4, 0x21, 0x00


	//----- nvinfo : EIATTR_KPARAM_INFO
	.align		4
.L_13:
        /*0028*/ 	.byte	0x04, 0x17
        /*002a*/ 	.short	(.L_15 - .L_14)
.L_14:
        /*002c*/ 	.word	0x00000000
        /*0030*/ 	.short	0x0000
        /*0032*/ 	.short	0x0000
        /*0034*/ 	.byte	0x00, 0xf4, 0x21, 0x00


	//----- nvinfo : EIATTR_SPARSE_MMA_MASK
	.align		4
.L_15:
        /*0038*/ 	.byte	0x03, 0x50
        /*003a*/ 	.short	0x0000


	//----- nvinfo : EIATTR_MAXREG_COUNT
	.align		4
        /*003c*/ 	.byte	0x03, 0x1b
        /*003e*/ 	.short	0x00ff


	//----- nvinfo : EIATTR_EXIT_INSTR_OFFSETS
	.align		4
        /*0040*/ 	.byte	0x04, 0x1c
        /*0042*/ 	.short	(.L_17 - .L_16)


	//   ....[0]....
.L_16:
        /*0044*/ 	.word	0x00000140


	//   ....[1]....
        /*0048*/ 	.word	0x00000160


	//----- nvinfo : EIATTR_REQNTID
	.align		4
.L_17:
        /*004c*/ 	.byte	0x04, 0x10
        /*004e*/ 	.short	(.L_19 - .L_18)
.L_18:
        /*0050*/ 	.word	0x00000020
        /*0054*/ 	.word	0x00000001
        /*0058*/ 	.word	0x00000001


	//----- nvinfo : EIATTR_CBANK_PARAM_SIZE
	.align		4
.L_19:
        /*005c*/ 	.byte	0x03, 0x19
        /*005e*/ 	.short	0x0014


	//----- nvinfo : EIATTR_PARAM_CBANK
	.align		4
        /*0060*/ 	.byte	0x04, 0x0a
        /*0062*/ 	.short	(.L_21 - .L_20)
	.align		4
.L_20:
        /*0064*/ 	.word	index@(.nv.constant0.triton_poi_fused_convolution_relu_0)
        /*0068*/ 	.short	0x0210
        /*006a*/ 	.short	0x0014


	//----- nvinfo : EIATTR_SW_WAR
	.align		4
.L_21:
        /*006c*/ 	.byte	0x04, 0x36
        /*006e*/ 	.short	(.L_23 - .L_22)
.L_22:
        /*0070*/ 	.word	0x00000008
.L_23:


//--------------------- .nv.callgraph             --------------------------
	.section	.nv.callgraph,"",@"SHT_CUDA_CALLGRAPH"
	.align	4
	.sectionentsize	8
	.align		4
        /*0000*/ 	.word	0x00000000
	.align		4
        /*0004*/ 	.word	0xffffffff
	.align		4
        /*0008*/ 	.word	0x00000000
	.align		4
        /*000c*/ 	.word	0xfffffffe
	.align		4
        /*0010*/ 	.word	0x00000000
	.align		4
        /*0014*/ 	.word	0xfffffffd
	.align		4
        /*0018*/ 	.word	0x00000000
	.align		4
        /*001c*/ 	.word	0xfffffffc


//--------------------- .text.triton_poi_fused_convolution_relu_0 --------------------------
	.section	.text.triton_poi_fused_convolution_relu_0,"ax",@progbits
	.align	128
        .global         triton_poi_fused_convolution_relu_0
        .type           triton_poi_fused_convolution_relu_0,@function
        .size           triton_poi_fused_convolution_relu_0,(.L_x_1 - triton_poi_fused_convolution_relu_0)
        .other          triton_poi_fused_convolution_relu_0,@"STO_CUDA_ENTRY STV_DEFAULT"
triton_poi_fused_convolution_relu_0:
.text.triton_poi_fused_convolution_relu_0:
[----:B------:R-:W0:Y:S02]  /*0000*/  LDC R1, c[0x0][0x28] ;  /* 0x00000a00ff017b82 */ /* 0x000e240000000800 */
[----:B------:R-:W1:Y:S01]  /*0010*/  S2R R0, SR_TID.X ;  /* 0x0000000000007919 */ /* 0x000e620000002100 */
[----:B------:R-:W2:Y:S01]  /*0020*/  LDC.64 R2, c[0x0][0x210] ;  /* 0x00008400ff027b82 */ /* 0x000ea20000000a00 */
[----:B------:R-:W-:Y:S01]  /*0030*/  ULDC.64 UR4, c[0x0][0x208] ;  /* 0x0000820000047ab9 */ /* 0x000fe20000000a00 */
[----:B------:R-:W3:Y:S06]  /*0040*/  S2R R7, SR_CTAID.X ;  /* 0x0000000000077919 */ /* 0x000eec0000002500 */
[----:B------:R-:W4:Y:S01]  /*0050*/  LDC.64 R4, c[0x0][0x218] ;  /* 0x00008600ff047b82 */ /* 0x000f220000000a00 */
[----:B-1----:R-:W-:Y:S01]  /*0060*/  IMAD.SHL.U32 R0, R0, 0x2, RZ ;  /* 0x0000000200007824 */ /* 0x002fe200078e00ff */
[----:B----4-:R-:W4:Y:S04]  /*0070*/  LDG.E R4, desc[UR4][R4.64] ;  /* 0x0000000404047981 */ /* 0x010f28000c1e1900 */
[----:B------:R-:W-:-:S05]  /*0080*/  LOP3.LUT R0, R0, 0x3e, RZ, 0xc0, !PT ;  /* 0x0000003e00007812 */ /* 0x000fca00078ec0ff */
[----:B---3--:R-:W-:-:S04]  /*0090*/  IMAD R7, R7, 0x40, R0 ;  /* 0x0000004007077824 */ /* 0x008fc800078e0200 */
[C---:B--2---:R-:W-:Y:S01]  /*00a0*/  IMAD.WIDE R2, R7.reuse, 0x4, R2 ;  /* 0x0000000407027825 */ /* 0x044fe200078e0202 */
[----:B------:R-:W-:Y:S02]  /*00b0*/  ISETP.GE.AND P2, PT, R7, 0x40, PT ;  /* 0x000000400700780c */ /* 0x000fe40003f46270 */
[----:B------:R-:W-:-:S11]  /*00c0*/  CS2R R6, SRZ ;  /* 0x0000000000067805 */ /* 0x000fd6000001ff00 */
[----:B------:R-:W4:Y:S02]  /*00d0*/  @!P2 LDG.E.64 R6, desc[UR4][R2.64] ;  /* 0x000000040206a981 */ /* 0x000f24000c1e1b00 */
[-C--:B----4-:R-:W-:Y:S01]  /*00e0*/  FSETP.GEU.AND P0, PT, R6, -R4.reuse, PT ;  /* 0x800000040600720b */ /* 0x090fe20003f0e000 */
[C---:B------:R-:W-:Y:S01]  /*00f0*/  FADD R6, R4.reuse, R6 ;  /* 0x0000000604067221 */ /* 0x040fe20000000000 */
[----:B------:R-:W-:Y:S01]  /*0100*/  FADD R0, R4, R7 ;  /* 0x0000000704007221 */ /* 0x000fe20000000000 */
[----:B------:R-:W-:-:S03]  /*0110*/  FSETP.GEU.AND P1, PT, R7, -R4, PT ;  /* 0x800000040700720b */ /* 0x000fc60003f2e000 */
[----:B------:R-:W-:Y:S02]  /*0120*/  FSEL R6, R6, RZ, P0 ;  /* 0x000000ff06067208 */ /* 0x000fe40000000000 */
[----:B------:R-:W-:Y:S01]  /*0130*/  FSEL R7, R0, RZ, P1 ;  /* 0x000000ff00077208 */ /* 0x000fe20000800000 */
[----:B------:R-:W-:Y:S07]  /*0140*/  @P2 EXIT ;  /* 0x000000000000294d */ /* 0x000fee0003800000 */
[----:B------:R-:W-:Y:S01]  /*0150*/  STG.E.64 desc[UR4][R2.64], R6 ;  /* 0x0000000602007986 */ /* 0x000fe2000c101b04 */
[----:B------:R-:W-:Y:S05]  /*0160*/  EXIT ;  /* 0x000000000000794d */ /* 0x000fea0003800000 */
.L_x_0:
[----:B------:R-:W-:-:S00]  /*0170*/  BRA `(.L_x_0) ;  /* 0xfffffffc00fc7947 */ /* 0x000fc0000383ffff */
[----:B------:R-:W-:-:S00]  /*0180*/  NOP ;  /* 0x0000000000007918 */ /* 0x000fc00000000000 */
[----:B------:R-:W-:-:S00]  /*0190*/  NOP ;  /* 0x0000000000007918 */ /* 0x000fc00000000000 */
[----:B------:R-:W-:-:S00]  /*01a0*/  NOP ;  /* 0x0000000000007918 */ /* 0x000fc00000000000 */
[----:B------:R-:W-:-:S00]  /*01b0*/  NOP ;  /* 0x0000000000007918 */ /* 0x000fc00000000000 */
[----:B------:R-:W-:-:S00]  /*01c0*/  NOP ;  /* 0x0000000000007918 */ /* 0x000fc00000000000 */
[----:B------:R-:W-:-:S00]  /*01d0*/  NOP ;  /* 0x0000000000007918 */ /* 0x000fc00000000000 */
[----:B------:R-:W-:-:S00]  /*01e0*/  NOP ;  /* 0x0000000000007918 */ /* 0x000fc00000000000 */
[----:B------:R-:W-:-:S00]  /*01f0*/  NOP ;  /* 0x0000000000007918 */ /* 0x000fc00000000000 */
.L_x_1:


//--------------------- .nv.constant0.triton_poi_fused_convolution_relu_0 --------------------------
	.section	.nv.constant0.triton_poi_fused_convolution_relu_0,"a",@progbits
	.sectionflags	@""
	.align	4
.nv.constant0.triton_poi_fused_convolution_relu_0:
	.zero		548
